//
// Generated by NVIDIA NVVM Compiler
//
// Compiler Build ID: CL-36424714
// Cuda compilation tools, release 13.0, V13.0.88
// Based on NVVM 20.0.0
//

.version 9.0
.target sm_100
.address_size 64

	// .globl	_Z8convolvePKiS0_Piiiiiiii

.visible .entry _Z8convolvePKiS0_Piiiiiiii(
	.param .u64 .ptr .align 1 _Z8convolvePKiS0_Piiiiiiii_param_0,
	.param .u64 .ptr .align 1 _Z8convolvePKiS0_Piiiiiiii_param_1,
	.param .u64 .ptr .align 1 _Z8convolvePKiS0_Piiiiiiii_param_2,
	.param .u32 _Z8convolvePKiS0_Piiiiiiii_param_3,
	.param .u32 _Z8convolvePKiS0_Piiiiiiii_param_4,
	.param .u32 _Z8convolvePKiS0_Piiiiiiii_param_5,
	.param .u32 _Z8convolvePKiS0_Piiiiiiii_param_6,
	.param .u32 _Z8convolvePKiS0_Piiiiiiii_param_7,
	.param .u32 _Z8convolvePKiS0_Piiiiiiii_param_8,
	.param .u32 _Z8convolvePKiS0_Piiiiiiii_param_9
)
{
	.reg .pred 	%p<19>;
	.reg .b32 	%r<195>;
	.reg .b64 	%rd<26>;

	ld.param.u64 	%rd6, [_Z8convolvePKiS0_Piiiiiiii_param_0];
	ld.param.u64 	%rd7, [_Z8convolvePKiS0_Piiiiiiii_param_1];
	ld.param.u32 	%r50, [_Z8convolvePKiS0_Piiiiiiii_param_3];
	ld.param.u32 	%r46, [_Z8convolvePKiS0_Piiiiiiii_param_4];
	ld.param.u32 	%r47, [_Z8convolvePKiS0_Piiiiiiii_param_5];
	ld.param.u32 	%r48, [_Z8convolvePKiS0_Piiiiiiii_param_6];
	ld.param.u32 	%r52, [_Z8convolvePKiS0_Piiiiiiii_param_7];
	ld.param.u32 	%r53, [_Z8convolvePKiS0_Piiiiiiii_param_8];
	ld.param.u32 	%r49, [_Z8convolvePKiS0_Piiiiiiii_param_9];
	cvta.to.global.u64 	%rd1, %rd7;
	cvta.to.global.u64 	%rd2, %rd6;
	mov.u32 	%r54, %ctaid.x;
	mov.u32 	%r55, %ntid.x;
	mov.u32 	%r56, %tid.x;
	mad.lo.s32 	%r1, %r54, %r55, %r56;
	mov.u32 	%r57, %ctaid.y;
	mov.u32 	%r58, %ntid.y;
	mov.u32 	%r59, %tid.y;
	mad.lo.s32 	%r2, %r57, %r58, %r59;
	mul.lo.s32 	%r3, %r52, %r2;
	mul.lo.s32 	%r4, %r52, %r1;
	setp.ge.s32 	%p1, %r2, %r53;
	setp.ge.s32 	%p2, %r1, %r49;
	or.pred  	%p3, %p1, %p2;
	add.s32 	%r60, %r3, %r47;
	setp.gt.s32 	%p4, %r60, %r50;
	or.pred  	%p5, %p3, %p4;
	add.s32 	%r6, %r4, %r48;
	setp.gt.s32 	%p6, %r6, %r46;
	or.pred  	%p7, %p5, %p6;
	@%p7 bra 	$L__BB0_18;
	mov.b32 	%r193, 0;
	min.s32 	%r62, %r47, %r48;
	setp.lt.s32 	%p8, %r62, 1;
	@%p8 bra 	$L__BB0_17;
	add.s32 	%r64, %r4, 1;
	max.s32 	%r65, %r6, %r64;
	sub.s32 	%r66, %r65, %r4;
	and.b32  	%r7, %r66, 15;
	and.b32  	%r8, %r66, 7;
	sub.s32 	%r9, %r4, %r65;
	and.b32  	%r10, %r66, 3;
	and.b32  	%r67, %r66, -16;
	neg.s32 	%r11, %r67;
	mov.b32 	%r193, 0;
	mov.u32 	%r177, %r3;
$L__BB0_3:
	setp.gt.u32 	%p9, %r9, -16;
	sub.s32 	%r69, %r177, %r3;
	mul.lo.s32 	%r14, %r177, %r46;
	mul.lo.s32 	%r181, %r69, %r48;
	mov.u32 	%r185, %r4;
	@%p9 bra 	$L__BB0_6;
	add.s32 	%r180, %r4, %r14;
	mov.u32 	%r179, %r11;
	mov.u32 	%r185, %r4;
$L__BB0_5:
	.pragma "nounroll";
	mul.wide.s32 	%rd8, %r180, 4;
	add.s64 	%rd9, %rd2, %rd8;
	ld.global.u32 	%r70, [%rd9];
	mul.wide.s32 	%rd10, %r181, 4;
	add.s64 	%rd11, %rd1, %rd10;
	ld.global.u32 	%r71, [%rd11];
	mad.lo.s32 	%r72, %r71, %r70, %r193;
	ld.global.u32 	%r73, [%rd9+4];
	ld.global.u32 	%r74, [%rd11+4];
	mad.lo.s32 	%r75, %r74, %r73, %r72;
	ld.global.u32 	%r76, [%rd9+8];
	ld.global.u32 	%r77, [%rd11+8];
	mad.lo.s32 	%r78, %r77, %r76, %r75;
	ld.global.u32 	%r79, [%rd9+12];
	ld.global.u32 	%r80, [%rd11+12];
	mad.lo.s32 	%r81, %r80, %r79, %r78;
	ld.global.u32 	%r82, [%rd9+16];
	ld.global.u32 	%r83, [%rd11+16];
	mad.lo.s32 	%r84, %r83, %r82, %r81;
	ld.global.u32 	%r85, [%rd9+20];
	ld.global.u32 	%r86, [%rd11+20];
	mad.lo.s32 	%r87, %r86, %r85, %r84;
	ld.global.u32 	%r88, [%rd9+24];
	ld.global.u32 	%r89, [%rd11+24];
	mad.lo.s32 	%r90, %r89, %r88, %r87;
	ld.global.u32 	%r91, [%rd9+28];
	ld.global.u32 	%r92, [%rd11+28];
	mad.lo.s32 	%r93, %r92, %r91, %r90;
	ld.global.u32 	%r94, [%rd9+32];
	ld.global.u32 	%r95, [%rd11+32];
	mad.lo.s32 	%r96, %r95, %r94, %r93;
	ld.global.u32 	%r97, [%rd9+36];
	ld.global.u32 	%r98, [%rd11+36];
	mad.lo.s32 	%r99, %r98, %r97, %r96;
	ld.global.u32 	%r100, [%rd9+40];
	ld.global.u32 	%r101, [%rd11+40];
	mad.lo.s32 	%r102, %r101, %r100, %r99;
	ld.global.u32 	%r103, [%rd9+44];
	ld.global.u32 	%r104, [%rd11+44];
	mad.lo.s32 	%r105, %r104, %r103, %r102;
	ld.global.u32 	%r106, [%rd9+48];
	ld.global.u32 	%r107, [%rd11+48];
	mad.lo.s32 	%r108, %r107, %r106, %r105;
	ld.global.u32 	%r109, [%rd9+52];
	ld.global.u32 	%r110, [%rd11+52];
	mad.lo.s32 	%r111, %r110, %r109, %r108;
	ld.global.u32 	%r112, [%rd9+56];
	ld.global.u32 	%r113, [%rd11+56];
	mad.lo.s32 	%r114, %r113, %r112, %r111;
	ld.global.u32 	%r115, [%rd9+60];
	ld.global.u32 	%r116, [%rd11+60];
	mad.lo.s32 	%r193, %r116, %r115, %r114;
	add.s32 	%r185, %r185, 16;
	add.s32 	%r181, %r181, 16;
	add.s32 	%r180, %r180, 16;
	add.s32 	%r179, %r179, 16;
	setp.ne.s32 	%p10, %r179, 0;
	@%p10 bra 	$L__BB0_5;
$L__BB0_6:
	setp.eq.s32 	%p11, %r7, 0;
	@%p11 bra 	$L__BB0_16;
	add.s32 	%r118, %r7, -1;
	setp.lt.u32 	%p12, %r118, 7;
	@%p12 bra 	$L__BB0_9;
	add.s32 	%r119, %r185, %r14;
	mul.wide.s32 	%rd12, %r119, 4;
	add.s64 	%rd13, %rd2, %rd12;
	ld.global.u32 	%r120, [%rd13];
	mul.lo.s32 	%r122, %r69, %r48;
	sub.s32 	%r123, %r122, %r4;
	add.s32 	%r124, %r123, %r185;
	mul.wide.s32 	%rd14, %r124, 4;
	add.s64 	%rd15, %rd1, %rd14;
	ld.global.u32 	%r125, [%rd15];
	mad.lo.s32 	%r126, %r125, %r120, %r193;
	ld.global.u32 	%r127, [%rd13+4];
	ld.global.u32 	%r128, [%rd15+4];
	mad.lo.s32 	%r129, %r128, %r127, %r126;
	ld.global.u32 	%r130, [%rd13+8];
	ld.global.u32 	%r131, [%rd15+8];
	mad.lo.s32 	%r132, %r131, %r130, %r129;
	ld.global.u32 	%r133, [%rd13+12];
	ld.global.u32 	%r134, [%rd15+12];
	mad.lo.s32 	%r135, %r134, %r133, %r132;
	ld.global.u32 	%r136, [%rd13+16];
	ld.global.u32 	%r137, [%rd15+16];
	mad.lo.s32 	%r138, %r137, %r136, %r135;
	ld.global.u32 	%r139, [%rd13+20];
	ld.global.u32 	%r140, [%rd15+20];
	mad.lo.s32 	%r141, %r140, %r139, %r138;
	ld.global.u32 	%r142, [%rd13+24];
	ld.global.u32 	%r143, [%rd15+24];
	mad.lo.s32 	%r144, %r143, %r142, %r141;
	ld.global.u32 	%r145, [%rd13+28];
	ld.global.u32 	%r146, [%rd15+28];
	mad.lo.s32 	%r193, %r146, %r145, %r144;
	add.s32 	%r185, %r185, 8;
$L__BB0_9:
	setp.eq.s32 	%p13, %r8, 0;
	@%p13 bra 	$L__BB0_16;
	add.s32 	%r148, %r8, -1;
	setp.lt.u32 	%p14, %r148, 3;
	@%p14 bra 	$L__BB0_12;
	add.s32 	%r149, %r185, %r14;
	mul.wide.s32 	%rd16, %r149, 4;
	add.s64 	%rd17, %rd2, %rd16;
	ld.global.u32 	%r150, [%rd17];
	mul.lo.s32 	%r152, %r69, %r48;
	sub.s32 	%r153, %r152, %r4;
	add.s32 	%r154, %r153, %r185;
	mul.wide.s32 	%rd18, %r154, 4;
	add.s64 	%rd19, %rd1, %rd18;
	ld.global.u32 	%r155, [%rd19];
	mad.lo.s32 	%r156, %r155, %r150, %r193;
	ld.global.u32 	%r157, [%rd17+4];
	ld.global.u32 	%r158, [%rd19+4];
	mad.lo.s32 	%r159, %r158, %r157, %r156;
	ld.global.u32 	%r160, [%rd17+8];
	ld.global.u32 	%r161, [%rd19+8];
	mad.lo.s32 	%r162, %r161, %r160, %r159;
	ld.global.u32 	%r163, [%rd17+12];
	ld.global.u32 	%r164, [%rd19+12];
	mad.lo.s32 	%r193, %r164, %r163, %r162;
	add.s32 	%r185, %r185, 4;
$L__BB0_12:
	setp.eq.s32 	%p15, %r10, 0;
	@%p15 bra 	$L__BB0_16;
	setp.eq.s32 	%p16, %r10, 1;
	add.s32 	%r165, %r185, %r14;
	mul.wide.s32 	%rd20, %r165, 4;
	add.s64 	%rd3, %rd2, %rd20;
	ld.global.u32 	%r166, [%rd3];
	mul.lo.s32 	%r168, %r69, %r48;
	sub.s32 	%r169, %r168, %r4;
	add.s32 	%r170, %r169, %r185;
	mul.wide.s32 	%rd21, %r170, 4;
	add.s64 	%rd4, %rd1, %rd21;
	ld.global.u32 	%r171, [%rd4];
	mad.lo.s32 	%r193, %r171, %r166, %r193;
	@%p16 bra 	$L__BB0_16;
	setp.eq.s32 	%p17, %r10, 2;
	ld.global.u32 	%r172, [%rd3+4];
	ld.global.u32 	%r173, [%rd4+4];
	mad.lo.s32 	%r193, %r173, %r172, %r193;
	@%p17 bra 	$L__BB0_16;
	ld.global.u32 	%r174, [%rd3+8];
	ld.global.u32 	%r175, [%rd4+8];
	mad.lo.s32 	%r193, %r175, %r174, %r193;
$L__BB0_16:
	add.s32 	%r177, %r177, 1;
	setp.lt.s32 	%p18, %r177, %r60;
	@%p18 bra 	$L__BB0_3;
$L__BB0_17:
	ld.param.u64 	%rd25, [_Z8convolvePKiS0_Piiiiiiii_param_2];
	mad.lo.s32 	%r176, %r49, %r2, %r1;
	cvta.to.global.u64 	%rd22, %rd25;
	mul.wide.s32 	%rd23, %r176, 4;
	add.s64 	%rd24, %rd22, %rd23;
	st.global.u32 	[%rd24], %r193;
$L__BB0_18:
	ret;

}


// ===== COMPILED SASS (sm_100) =====

	.target	sm_100

	.elftype	@"ET_EXEC"


//--------------------- .note.nv.tkinfo           --------------------------
	.section	.note.nv.tkinfo,"",@"SHT_NOTE"
	.sectionflags	@"SHF_NOTE_NV_TKINFO"
	.tkinfo
        /*0018*/ 	.word	0x00000002
        /*0030*/ 	.string	""
        /*0030*/ 	.string	"ptxas"
        /*0030*/ 	.string	"Cuda compilation tools, release 13.0, V13.0.88"
        /*0030*/ 	.string	"Build cuda_13.0.r13.0/compiler.36424714_0"
        /*0030*/ 	.string	"-arch sm_100 -m 64 "



//--------------------- .note.nv.cuinfo           --------------------------
	.section	.note.nv.cuinfo,"",@"SHT_NOTE"
	.sectionflags	@"SHF_NOTE_NV_CUINFO"
        /*0018*/ 	.short	0x0002
        /*001a*/ 	.short	0x0064
        /*001c*/ 	.short	0x0082
	.zero		2


//--------------------- .nv.info                  --------------------------
	.section	.nv.info,"",@"SHT_CUDA_INFO"
	.align	4


	//----- nvinfo : EIATTR_REGCOUNT
	.align		4
        /*0000*/ 	.byte	0x04, 0x2f
        /*0002*/ 	.short	(.L_1 - .L_0)
	.align		4
.L_0:
        /*0004*/ 	.word	index@(_Z8convolvePKiS0_Piiiiiiii)
        /*0008*/ 	.word	0x00000020


	//----- nvinfo : EIATTR_FRAME_SIZE
	.align		4
.L_1:
        /*000c*/ 	.byte	0x04, 0x11
        /*000e*/ 	.short	(.L_3 - .L_2)
	.align		4
.L_2:
        /*0010*/ 	.word	index@(_Z8convolvePKiS0_Piiiiiiii)
        /*0014*/ 	.word	0x00000000


	//----- nvinfo : EIATTR_MIN_STACK_SIZE
	.align		4
.L_3:
        /*0018*/ 	.byte	0x04, 0x12
        /*001a*/ 	.short	(.L_5 - .L_4)
	.align		4
.L_4:
        /*001c*/ 	.word	index@(_Z8convolvePKiS0_Piiiiiiii)
        /*0020*/ 	.word	0x00000000
.L_5:


//--------------------- .nv.compat                --------------------------
	.section	.nv.compat,"",@"SHT_CUDA_COMPAT_INFO"
	.align	4
        /*0000*/ 	.byte	0x02, 0x09, 0x00, 0x00, 0x02, 0x02, 0x01, 0x00, 0x02, 0x05, 0x05, 0x00, 0x03, 0x07, 0x01, 0x01
        /*0010*/ 	.byte	0x02, 0x03, 0x00, 0x00, 0x02, 0x06, 0x01, 0x00, 0x04, 0x0b, 0x08, 0x00, 0x09, 0x00, 0x00, 0x00
        /*0020*/ 	.byte	0x00, 0x00, 0x00, 0x00


//--------------------- .nv.info._Z8convolvePKiS0_Piiiiiiii --------------------------
	.section	.nv.info._Z8convolvePKiS0_Piiiiiiii,"",@"SHT_CUDA_INFO"
	.sectionflags	@""
	.align	4


	//----- nvinfo : EIATTR_CUDA_API_VERSION
	.align		4
        /*0000*/ 	.byte	0x04, 0x37
        /*0002*/ 	.short	(.L_7 - .L_6)
.L_6:
        /*0004*/ 	.word	0x00000082


	//----- nvinfo : EIATTR_KPARAM_INFO
	.align		4
.L_7:
        /*0008*/ 	.byte	0x04, 0x17
        /*000a*/ 	.short	(.L_9 - .L_8)
.L_8:
        /*000c*/ 	.word	0x00000000
        /*0010*/ 	.short	0x0009
        /*0012*/ 	.short	0x0030
        /*0014*/ 	.byte	0x00, 0xf0, 0x11, 0x00


	//----- nvinfo : EIATTR_KPARAM_INFO
	.align		4
.L_9:
        /*0018*/ 	.byte	0x04, 0x17
        /*001a*/ 	.short	(.L_11 - .L_10)
.L_10:
        /*001c*/ 	.word	0x00000000
        /*0020*/ 	.short	0x0008
        /*0022*/ 	.short	0x002c
        /*0024*/ 	.byte	0x00, 0xf0, 0x11, 0x00


	//----- nvinfo : EIATTR_KPARAM_INFO
	.align		4
.L_11:
        /*0028*/ 	.byte	0x04, 0x17
        /*002a*/ 	.short	(.L_13 - .L_12)
.L_12:
        /*002c*/ 	.word	0x00000000
        /*0030*/ 	.short	0x0007
        /*0032*/ 	.short	0x0028
        /*0034*/ 	.byte	0x00, 0xf0, 0x11, 0x00


	//----- nvinfo : EIATTR_KPARAM_INFO
	.align		4
.L_13:
        /*0038*/ 	.byte	0x04, 0x17
        /*003a*/ 	.short	(.L_15 - .L_14)
.L_14:
        /*003c*/ 	.word	0x00000000
        /*0040*/ 	.short	0x0006
        /*0042*/ 	.short	0x0024
        /*0044*/ 	.byte	0x00, 0xf0, 0x11, 0x00


	//----- nvinfo : EIATTR_KPARAM_INFO
	.align		4
.L_15:
        /*0048*/ 	.byte	0x04, 0x17
        /*004a*/ 	.short	(.L_17 - .L_16)
.L_16:
        /*004c*/ 	.word	0x00000000
        /*0050*/ 	.short	0x0005
        /*0052*/ 	.short	0x0020
        /*0054*/ 	.byte	0x00, 0xf0, 0x11, 0x00


	//----- nvinfo : EIATTR_KPARAM_INFO
	.align		4
.L_17:
        /*0058*/ 	.byte	0x04, 0x17
        /*005a*/ 	.short	(.L_19 - .L_18)
.L_18:
        /*005c*/ 	.word	0x00000000
        /*0060*/ 	.short	0x0004
        /*0062*/ 	.short	0x001c
        /*0064*/ 	.byte	0x00, 0xf0, 0x11, 0x00


	//----- nvinfo : EIATTR_KPARAM_INFO
	.align		4
.L_19:
        /*0068*/ 	.byte	0x04, 0x17
        /*006a*/ 	.short	(.L_21 - .L_20)
.L_20:
        /*006c*/ 	.word	0x00000000
        /*0070*/ 	.short	0x0003
        /*0072*/ 	.short	0x0018
        /*0074*/ 	.byte	0x00, 0xf0, 0x11, 0x00


	//----- nvinfo : EIATTR_KPARAM_INFO
	.align		4
.L_21:
        /*0078*/ 	.byte	0x04, 0x17
        /*007a*/ 	.short	(.L_23 - .L_22)
.L_22:
        /*007c*/ 	.word	0x00000000
        /*0080*/ 	.short	0x0002
        /*0082*/ 	.short	0x0010
        /*0084*/ 	.byte	0x00, 0xf5, 0x21, 0x00


	//----- nvinfo : EIATTR_KPARAM_INFO
	.align		4
.L_23:
        /*0088*/ 	.byte	0x04, 0x17
        /*008a*/ 	.short	(.L_25 - .L_24)
.L_24:
        /*008c*/ 	.word	0x00000000
        /*0090*/ 	.short	0x0001
        /*0092*/ 	.short	0x0008
        /*0094*/ 	.byte	0x00, 0xf5, 0x21, 0x00


	//----- nvinfo : EIATTR_KPARAM_INFO
	.align		4
.L_25:
        /*0098*/ 	.byte	0x04, 0x17
        /*009a*/ 	.short	(.L_27 - .L_26)
.L_26:
        /*009c*/ 	.word	0x00000000
        /*00a0*/ 	.short	0x0000
        /*00a2*/ 	.short	0x0000
        /*00a4*/ 	.byte	0x00, 0xf5, 0x21, 0x00


	//----- nvinfo : EIATTR_SPARSE_MMA_MASK
	.align		4
.L_27:
        /*00a8*/ 	.byte	0x03, 0x50
        /*00aa*/ 	.short	0x0000


	//----- nvinfo : EIATTR_MAXREG_COUNT
	.align		4
        /*00ac*/ 	.byte	0x03, 0x1b
        /*00ae*/ 	.short	0x00ff


	//----- nvinfo : EIATTR_MERCURY_ISA_VERSION
	.align		4
        /*00b0*/ 	.byte	0x03, 0x5f
        /*00b2*/ 	.short	0x0101


	//----- nvinfo : EIATTR_VRC_CTA_INIT_COUNT
	.align		4
        /*00b4*/ 	.byte	0x02, 0x4a
	.zero		1
	.zero		1


	//----- nvinfo : EIATTR_EXIT_INSTR_OFFSETS
	.align		4
        /*00b8*/ 	.byte	0x04, 0x1c
        /*00ba*/ 	.short	(.L_29 - .L_28)


	//   ....[0]....
.L_28:
        /*00bc*/ 	.word	0x00000140


	//   ....[1]....
        /*00c0*/ 	.word	0x00000d20


	//----- nvinfo : EIATTR_CRS_STACK_SIZE
	.align		4
.L_29:
        /*00c4*/ 	.byte	0x04, 0x1e
        /*00c6*/ 	.short	(.L_31 - .L_30)
.L_30:
        /*00c8*/ 	.word	0x00000000


	//----- nvinfo : EIATTR_CBANK_PARAM_SIZE
	.align		4
.L_31:
        /*00cc*/ 	.byte	0x03, 0x19
        /*00ce*/ 	.short	0x0034


	//----- nvinfo : EIATTR_PARAM_CBANK
	.align		4
        /*00d0*/ 	.byte	0x04, 0x0a
        /*00d2*/ 	.short	(.L_33 - .L_32)
	.align		4
.L_32:
        /*00d4*/ 	.word	index@(.nv.constant0._Z8convolvePKiS0_Piiiiiiii)
        /*00d8*/ 	.short	0x0380
        /*00da*/ 	.short	0x0034


	//----- nvinfo : EIATTR_SW_WAR
	.align		4
.L_33:
        /*00dc*/ 	.byte	0x04, 0x36
        /*00de*/ 	.short	(.L_35 - .L_34)
.L_34:
        /*00e0*/ 	.word	0x00000008
.L_35:


//--------------------- .nv.callgraph             --------------------------
	.section	.nv.callgraph,"",@"SHT_CUDA_CALLGRAPH"
	.align	4
	.sectionentsize	8
	.align		4
        /*0000*/ 	.word	0x00000000
	.align		4
        /*0004*/ 	.word	0xffffffff
	.align		4
        /*0008*/ 	.word	0x00000000
	.align		4
        /*000c*/ 	.word	0xfffffffe
	.align		4
        /*0010*/ 	.word	0x00000000
	.align		4
        /*0014*/ 	.word	0xfffffffd
	.align		4
        /*0018*/ 	.word	0x00000000
	.align		4
        /*001c*/ 	.word	0xfffffffc


//--------------------- .text._Z8convolvePKiS0_Piiiiiiii --------------------------
	.section	.text._Z8convolvePKiS0_Piiiiiiii,"ax",@progbits
	.align	128
        .global         _Z8convolvePKiS0_Piiiiiiii
        .type           _Z8convolvePKiS0_Piiiiiiii,@function
        .size           _Z8convolvePKiS0_Piiiiiiii,(.L_x_12 - _Z8convolvePKiS0_Piiiiiiii)
        .other          _Z8convolvePKiS0_Piiiiiiii,@"STO_CUDA_ENTRY STV_DEFAULT"
_Z8convolvePKiS0_Piiiiiiii:
.text._Z8convolvePKiS0_Piiiiiiii:
[----:B------:R-:W-:Y:S01]  /*0000*/  LDC R1, c[0x0][0x37c] ;  /* 0x0000df00ff017b82 */ /* 0x000fe20000000800 */
[----:B------:R-:W0:Y:S07]  /*0010*/  S2R R3, SR_TID.X ;  /* 0x0000000000037919 */ /* 0x000e2e0000002100 */
[----:B------:R-:W0:Y:S01]  /*0020*/  S2UR UR8, SR_CTAID.X ;  /* 0x00000000000879c3 */ /* 0x000e220000002500 */
[----:B------:R-:W1:Y:S01]  /*0030*/  LDCU.128 UR4, c[0x0][0x3a0] ;  /* 0x00007400ff0477ac */ /* 0x000e620008000c00 */
[----:B------:R-:W2:Y:S01]  /*0040*/  S2R R5, SR_TID.Y ;  /* 0x0000000000057919 */ /* 0x000ea20000002200 */
[----:B------:R-:W3:Y:S05]  /*0050*/  LDCU UR10, c[0x0][0x3b0] ;  /* 0x00007600ff0a77ac */ /* 0x000eea0008000800 */
[----:B------:R-:W0:Y:S01]  /*0060*/  LDC R0, c[0x0][0x360] ;  /* 0x0000d800ff007b82 */ /* 0x000e220000000800 */
[----:B------:R-:W4:Y:S07]  /*0070*/  LDCU.64 UR12, c[0x0][0x398] ;  /* 0x00007300ff0c77ac */ /* 0x000f2e0008000a00 */
[----:B------:R-:W2:Y:S08]  /*0080*/  S2UR UR9, SR_CTAID.Y ;  /* 0x00000000000979c3 */ /* 0x000eb00000002600 */
[----:B------:R-:W2:Y:S01]  /*0090*/  LDC R2, c[0x0][0x364] ;  /* 0x0000d900ff027b82 */ /* 0x000ea20000000800 */
[----:B0-----:R-:W-:-:S04]  /*00a0*/  IMAD R0, R0, UR8, R3 ;  /* 0x0000000800007c24 */ /* 0x001fc8000f8e0203 */
[C---:B-1----:R-:W-:Y:S01]  /*00b0*/  IMAD R4, R0.reuse, UR6, RZ ;  /* 0x0000000600047c24 */ /* 0x042fe2000f8e02ff */
[----:B---3--:R-:W-:-:S04]  /*00c0*/  ISETP.GE.AND P0, PT, R0, UR10, PT ;  /* 0x0000000a00007c0c */ /* 0x008fc8000bf06270 */
[----:B------:R-:W-:Y:S01]  /*00d0*/  IADD3 R7, PT, PT, R4, UR5, RZ ;  /* 0x0000000504077c10 */ /* 0x000fe2000fffe0ff */
[----:B--2---:R-:W-:-:S04]  /*00e0*/  IMAD R3, R2, UR9, R5 ;  /* 0x0000000902037c24 */ /* 0x004fc8000f8e0205 */
[C---:B------:R-:W-:Y:S01]  /*00f0*/  IMAD R2, R3.reuse, UR6, RZ ;  /* 0x0000000603027c24 */ /* 0x040fe2000f8e02ff */
[----:B------:R-:W-:-:S04]  /*0100*/  ISETP.GE.OR P0, PT, R3, UR7, P0 ;  /* 0x0000000703007c0c */ /* 0x000fc80008706670 */
[----:B------:R-:W-:-:S04]  /*0110*/  IADD3 R5, PT, PT, R2, UR4, RZ ;  /* 0x0000000402057c10 */ /* 0x000fc8000fffe0ff */
[----:B----4-:R-:W-:-:S04]  /*0120*/  ISETP.GT.OR P0, PT, R5, UR12, P0 ;  /* 0x0000000c05007c0c */ /* 0x010fc80008704670 */
[----:B------:R-:W-:-:S13]  /*0130*/  ISETP.GT.OR P0, PT, R7, UR13, P0 ;  /* 0x0000000d07007c0c */ /* 0x000fda0008704670 */
[----:B------:R-:W-:Y:S05]  /*0140*/  @P0 EXIT ;  /* 0x000000000000094d */ /* 0x000fea0003800000 */
[----:B------:R-:W-:Y:S01]  /*0150*/  UISETP.LT.AND UP0, UPT, UR4, UR5, UPT ;  /* 0x000000050400728c */ /* 0x000fe2000bf01270 */
[----:B------:R-:W-:Y:S01]  /*0160*/  HFMA2 R18, -RZ, RZ, 0, 0 ;  /* 0x00000000ff127431 */ /* 0x000fe200000001ff */
[----:B------:R-:W0:Y:S02]  /*0170*/  LDCU.64 UR6, c[0x0][0x358] ;  /* 0x00006b00ff0677ac */ /* 0x000e240008000a00 */
[----:B------:R-:W-:-:S04]  /*0180*/  USEL UR4, UR4, UR5, UP0 ;  /* 0x0000000504047287 */ /* 0x000fc80008000000 */
[----:B------:R-:W-:-:S09]  /*0190*/  UISETP.GE.AND UP0, UPT, UR4, 0x1, UPT ;  /* 0x000000010400788c */ /* 0x000fd2000bf06270 */
[----:B------:R-:W-:Y:S05]  /*01a0*/  BRA.U !UP0, `(.L_x_0) ;  /* 0x0000000908c87547 */ /* 0x000fea000b800000 */
[C---:B------:R-:W-:Y:S01]  /*01b0*/  VIADDMNMX R7, R4.reuse, 0x1, R7, !PT ;  /* 0x0000000104077846 */ /* 0x040fe20007800107 */
[----:B------:R-:W-:Y:S01]  /*01c0*/  BSSY.RECONVERGENT B0, `(.L_x_0) ;  /* 0x00000b0000007945 */ /* 0x000fe20003800200 */
[----:B------:R-:W-:Y:S02]  /*01d0*/  MOV R18, RZ ;  /* 0x000000ff00127202 */ /* 0x000fe40000000f00 */
[CC--:B------:R-:W-:Y:S02]  /*01e0*/  IADD3 R10, PT, PT, -R4.reuse, R7.reuse, RZ ;  /* 0x00000007040a7210 */ /* 0x0c0fe40007ffe1ff */
[----:B------:R-:W-:Y:S02]  /*01f0*/  IADD3 R6, PT, PT, R4, -R7, RZ ;  /* 0x8000000704067210 */ /* 0x000fe40007ffe0ff */
[C---:B------:R-:W-:Y:S02]  /*0200*/  LOP3.LUT R11, R10.reuse, 0xfffffff0, RZ, 0xc0, !PT ;  /* 0xfffffff00a0b7812 */ /* 0x040fe400078ec0ff */
[----:B------:R-:W-:-:S02]  /*0210*/  LOP3.LUT R8, R10, 0xf, RZ, 0xc0, !PT ;  /* 0x0000000f0a087812 */ /* 0x000fc400078ec0ff */
[----:B------:R-:W-:Y:S02]  /*0220*/  LOP3.LUT R9, R10, 0x7, RZ, 0xc0, !PT ;  /* 0x000000070a097812 */ /* 0x000fe400078ec0ff */
[----:B------:R-:W-:Y:S02]  /*0230*/  ISETP.GT.U32.AND P0, PT, R6, -0x10, PT ;  /* 0xfffffff00600780c */ /* 0x000fe40003f04070 */
[----:B------:R-:W-:Y:S02]  /*0240*/  MOV R7, R2 ;  /* 0x0000000200077202 */ /* 0x000fe40000000f00 */
[----:B------:R-:W-:Y:S02]  /*0250*/  LOP3.LUT R10, R10, 0x3, RZ, 0xc0, !PT ;  /* 0x000000030a0a7812 */ /* 0x000fe400078ec0ff */
[----:B------:R-:W-:-:S07]  /*0260*/  IADD3 R11, PT, PT, -R11, RZ, RZ ;  /* 0x000000ff0b0b7210 */ /* 0x000fce0007ffe1ff */
.L_x_10:
[----:B-1----:R-:W1:Y:S01]  /*0270*/  LDC R12, c[0x0][0x3a4] ;  /* 0x0000e900ff0c7b82 */ /* 0x002e620000000800 */
[-C--:B------:R-:W-:Y:S01]  /*0280*/  MOV R13, R7.reuse ;  /* 0x00000007000d7202 */ /* 0x080fe20000000f00 */
[----:B------:R-:W-:Y:S01]  /*0290*/  BSSY.RECONVERGENT B1, `(.L_x_1) ;  /* 0x0000046000017945 */ /* 0x000fe20003800200 */
[----:B------:R-:W-:Y:S02]  /*02a0*/  IADD3 R19, PT, PT, -R2, R7, RZ ;  /* 0x0000000702137210 */ /* 0x000fe40007ffe1ff */
[----:B------:R-:W-:Y:S02]  /*02b0*/  IADD3 R7, PT, PT, R7, 0x1, RZ ;  /* 0x0000000107077810 */ /* 0x000fe40007ffe0ff */
[----:B------:R-:W-:Y:S02]  /*02c0*/  ISETP.NE.AND P3, PT, R8, RZ, PT ;  /* 0x000000ff0800720c */ /* 0x000fe40003f65270 */
[----:B------:R-:W-:Y:S02]  /*02d0*/  ISETP.GE.AND P1, PT, R7, R5, PT ;  /* 0x000000050700720c */ /* 0x000fe40003f26270 */
[----:B------:R-:W-:Y:S01]  /*02e0*/  MOV R6, R4 ;  /* 0x0000000400067202 */ /* 0x000fe20000000f00 */
[----:B------:R-:W-:Y:S10]  /*02f0*/  @P0 BRA `(.L_x_2) ;  /* 0x0000000000fc0947 */ /* 0x000ff40003800000 */
[----:B------:R-:W2:Y:S01]  /*0300*/  LDCU UR4, c[0x0][0x39c] ;  /* 0x00007380ff0477ac */ /* 0x000ea20008000800 */
[----:B-1----:R-:W-:Y:S01]  /*0310*/  IMAD R23, R19, R12, RZ ;  /* 0x0000000c13177224 */ /* 0x002fe200078e02ff */
[----:B------:R-:W-:Y:S02]  /*0320*/  MOV R20, R11 ;  /* 0x0000000b00147202 */ /* 0x000fe40000000f00 */
[----:B------:R-:W-:Y:S01]  /*0330*/  MOV R6, R4 ;  /* 0x0000000400067202 */ /* 0x000fe20000000f00 */
[----:B--2---:R-:W-:-:S07]  /*0340*/  IMAD R21, R13, UR4, R4 ;  /* 0x000000040d157c24 */ /* 0x004fce000f8e0204 */
.L_x_3:
[----:B------:R-:W1:Y:S08]  /*0350*/  LDC.64 R16, c[0x0][0x380] ;  /* 0x0000e000ff107b82 */ /* 0x000e700000000a00 */
[----:B------:R-:W2:Y:S01]  /*0360*/  LDC.64 R14, c[0x0][0x388] ;  /* 0x0000e200ff0e7b82 */ /* 0x000ea20000000a00 */
[----:B-1----:R-:W-:-:S05]  /*0370*/  IMAD.WIDE R16, R21, 0x4, R16 ;  /* 0x0000000415107825 */ /* 0x002fca00078e0210 */
[----:B0-----:R-:W3:Y:S01]  /*0380*/  LDG.E R25, desc[UR6][R16.64] ;  /* 0x0000000610197981 */ /* 0x001ee2000c1e1900 */
[----:B--2---:R-:W-:-:S03]  /*0390*/  IMAD.WIDE R14, R23, 0x4, R14 ;  /* 0x00000004170e7825 */ /* 0x004fc600078e020e */
[----:B------:R-:W2:Y:S04]  /*03a0*/  LDG.E R27, desc[UR6][R16.64+0x8] ;  /* 0x00000806101b7981 */ /* 0x000ea8000c1e1900 */
[----:B------:R-:W3:Y:S04]  /*03b0*/  LDG.E R22, desc[UR6][R14.64] ;  /* 0x000000060e167981 */ /* 0x000ee8000c1e1900 */
[----:B------:R-:W2:Y:S04]  /*03c0*/  LDG.E R24, desc[UR6][R14.64+0x8] ;  /* 0x000008060e187981 */ /* 0x000ea8000c1e1900 */
[----:B------:R-:W4:Y:S04]  /*03d0*/  LDG.E R29, desc[UR6][R16.64+0x3c] ;  /* 0x00003c06101d7981 */ /* 0x000f28000c1e1900 */
[----:B------:R-:W4:Y:S01]  /*03e0*/  LDG.E R26, desc[UR6][R14.64+0x3c] ;  /* 0x00003c060e1a7981 */ /* 0x000f22000c1e1900 */
[----:B---3--:R-:W-:-:S03]  /*03f0*/  IMAD R22, R25, R22, R18 ;  /* 0x0000001619167224 */ /* 0x008fc600078e0212 */
[----:B------:R-:W3:Y:S04]  /*0400*/  LDG.E R25, desc[UR6][R16.64+0x4] ;  /* 0x0000040610197981 */ /* 0x000ee8000c1e1900 */
[----:B------:R-:W3:Y:S02]  /*0410*/  LDG.E R18, desc[UR6][R14.64+0x4] ;  /* 0x000004060e127981 */ /* 0x000ee4000c1e1900 */
[----:B---3--:R-:W-:Y:S02]  /*0420*/  IMAD R18, R25, R18, R22 ;  /* 0x0000001219127224 */ /* 0x008fe400078e0216 */
[----:B------:R-:W3:Y:S04]  /*0430*/  LDG.E R25, desc[UR6][R16.64+0xc] ;  /* 0x00000c0610197981 */ /* 0x000ee8000c1e1900 */
[----:B------:R-:W3:Y:S01]  /*0440*/  LDG.E R22, desc[UR6][R14.64+0xc] ;  /* 0x00000c060e167981 */ /* 0x000ee2000c1e1900 */
[----:B--2---:R-:W-:-:S03]  /*0450*/  IMAD R18, R27, R24, R18 ;  /* 0x000000181b127224 */ /* 0x004fc600078e0212 */
[----:B------:R-:W2:Y:S04]  /*0460*/  LDG.E R27, desc[UR6][R16.64+0x10] ;  /* 0x00001006101b7981 */ /* 0x000ea8000c1e1900 */
[----:B------:R-:W2:Y:S01]  /*0470*/  LDG.E R24, desc[UR6][R14.64+0x10] ;  /* 0x000010060e187981 */ /* 0x000ea2000c1e1900 */
[----:B---3--:R-:W-:-:S03]  /*0480*/  IMAD R18, R25, R22, R18 ;  /* 0x0000001619127224 */ /* 0x008fc600078e0212 */
        /* <DEDUP_REMOVED lines=23> */
[----:B------:R-:W-:Y:S01]  /*0600*/  IADD3 R20, PT, PT, R20, 0x10, RZ ;  /* 0x0000001014147810 */ /* 0x000fe20007ffe0ff */
[----:B---3--:R-:W-:Y:S02]  /*0610*/  IMAD R18, R25, R22, R18 ;  /* 0x0000001619127224 */ /* 0x008fe400078e0212 */
[----:B------:R-:W3:Y:S04]  /*0620*/  LDG.E R25, desc[UR6][R16.64+0x34] ;  /* 0x0000340610197981 */ /* 0x000ee8000c1e1900 */
[----:B------:R-:W3:Y:S01]  /*0630*/  LDG.E R22, desc[UR6][R14.64+0x34] ;  /* 0x000034060e167981 */ /* 0x000ee2000c1e1900 */
[----:B--2---:R-:W-:-:S03]  /*0640*/  IMAD R18, R27, R24, R18 ;  /* 0x000000181b127224 */ /* 0x004fc600078e0212 */
[----:B------:R-:W2:Y:S04]  /*0650*/  LDG.E R27, desc[UR6][R16.64+0x38] ;  /* 0x00003806101b7981 */ /* 0x000ea8000c1e1900 */
[----:B------:R-:W2:Y:S01]  /*0660*/  LDG.E R24, desc[UR6][R14.64+0x38] ;  /* 0x000038060e187981 */ /* 0x000ea2000c1e1900 */
[----:B------:R-:W-:Y:S02]  /*0670*/  ISETP.NE.AND P2, PT, R20, RZ, PT ;  /* 0x000000ff1400720c */ /* 0x000fe40003f45270 */
[----:B------:R-:W-:Y:S02]  /*0680*/  IADD3 R6, PT, PT, R6, 0x10, RZ ;  /* 0x0000001006067810 */ /* 0x000fe40007ffe0ff */
[----:B------:R-:W-:Y:S02]  /*0690*/  IADD3 R21, PT, PT, R21, 0x10, RZ ;  /* 0x0000001015157810 */ /* 0x000fe40007ffe0ff */
[----:B------:R-:W-:Y:S01]  /*06a0*/  IADD3 R23, PT, PT, R23, 0x10, RZ ;  /* 0x0000001017177810 */ /* 0x000fe20007ffe0ff */
[----:B---3--:R-:W-:-:S04]  /*06b0*/  IMAD R18, R25, R22, R18 ;  /* 0x0000001619127224 */ /* 0x008fc800078e0212 */
[----:B--2---:R-:W-:-:S04]  /*06c0*/  IMAD R18, R27, R24, R18 ;  /* 0x000000181b127224 */ /* 0x004fc800078e0212 */
[----:B----4-:R-:W-:Y:S01]  /*06d0*/  IMAD R18, R29, R26, R18 ;  /* 0x0000001a1d127224 */ /* 0x010fe200078e0212 */
[----:B------:R-:W-:Y:S06]  /*06e0*/  @P2 BRA `(.L_x_3) ;  /* 0xfffffffc00182947 */ /* 0x000fec000383ffff */
.L_x_2:
[----:B0-----:R-:W-:Y:S05]  /*06f0*/  BSYNC.RECONVERGENT B1 ;  /* 0x0000000000017941 */ /* 0x001fea0003800200 */
.L_x_1:
[----:B------:R-:W-:Y:S04]  /*0700*/  BSSY.RECONVERGENT B1, `(.L_x_4) ;  /* 0x000005a000017945 */ /* 0x000fe80003800200 */
[----:B------:R-:W-:Y:S05]  /*0710*/  @!P3 BRA `(.L_x_5) ;  /* 0x000000040060b947 */ /* 0x000fea0003800000 */
[----:B------:R-:W-:Y:S01]  /*0720*/  IADD3 R14, PT, PT, R8, -0x1, RZ ;  /* 0xffffffff080e7810 */ /* 0x000fe20007ffe0ff */
[----:B------:R-:W-:Y:S01]  /*0730*/  BSSY.RECONVERGENT B2, `(.L_x_6) ;  /* 0x0000025000027945 */ /* 0x000fe20003800200 */
[----:B------:R-:W-:Y:S02]  /*0740*/  ISETP.NE.AND P3, PT, R9, RZ, PT ;  /* 0x000000ff0900720c */ /* 0x000fe40003f65270 */
[----:B------:R-:W-:-:S13]  /*0750*/  ISETP.GE.U32.AND P2, PT, R14, 0x7, PT ;  /* 0x000000070e00780c */ /* 0x000fda0003f46070 */
[----:B------:R-:W-:Y:S05]  /*0760*/  @!P2 BRA `(.L_x_7) ;  /* 0x000000000084a947 */ /* 0x000fea0003800000 */
[----:B------:R-:W0:Y:S01]  /*0770*/  LDC.64 R16, c[0x0][0x380] ;  /* 0x0000e000ff107b82 */ /* 0x000e220000000a00 */
[----:B------:R-:W2:Y:S01]  /*0780*/  LDCU UR4, c[0x0][0x39c] ;  /* 0x00007380ff0477ac */ /* 0x000ea20008000800 */
[----:B-1----:R-:W-:-:S05]  /*0790*/  IMAD R21, R19, R12, -R4 ;  /* 0x0000000c13157224 */ /* 0x002fca00078e0a04 */
[----:B------:R-:W-:Y:S01]  /*07a0*/  IADD3 R23, PT, PT, R6, R21, RZ ;  /* 0x0000001506177210 */ /* 0x000fe20007ffe0ff */
[----:B------:R-:W1:Y:S01]  /*07b0*/  LDC.64 R14, c[0x0][0x388] ;  /* 0x0000e200ff0e7b82 */ /* 0x000e620000000a00 */
[----:B--2---:R-:W-:-:S04]  /*07c0*/  IMAD R21, R13, UR4, R6 ;  /* 0x000000040d157c24 */ /* 0x004fc8000f8e0206 */
[----:B0-----:R-:W-:-:S05]  /*07d0*/  IMAD.WIDE R16, R21, 0x4, R16 ;  /* 0x0000000415107825 */ /* 0x001fca00078e0210 */
[----:B------:R-:W2:Y:S01]  /*07e0*/  LDG.E R21, desc[UR6][R16.64] ;  /* 0x0000000610157981 */ /* 0x000ea2000c1e1900 */
[----:B-1----:R-:W-:-:S03]  /*07f0*/  IMAD.WIDE R14, R23, 0x4, R14 ;  /* 0x00000004170e7825 */ /* 0x002fc600078e020e */
[----:B------:R-:W3:Y:S04]  /*0800*/  LDG.E R25, desc[UR6][R16.64+0x8] ;  /* 0x0000080610197981 */ /* 0x000ee8000c1e1900 */
[----:B------:R-:W2:Y:S04]  /*0810*/  LDG.E R20, desc[UR6][R14.64] ;  /* 0x000000060e147981 */ /* 0x000ea8000c1e1900 */
[----:B------:R-:W4:Y:S04]  /*0820*/  LDG.E R23, desc[UR6][R16.64+0x4] ;  /* 0x0000040610177981 */ /* 0x000f28000c1e1900 */
[----:B------:R-:W4:Y:S04]  /*0830*/  LDG.E R22, desc[UR6][R14.64+0x4] ;  /* 0x000004060e167981 */ /* 0x000f28000c1e1900 */
[----:B------:R-:W3:Y:S04]  /*0840*/  LDG.E R24, desc[UR6][R14.64+0x8] ;  /* 0x000008060e187981 */ /* 0x000ee8000c1e1900 */
[----:B------:R-:W5:Y:S04]  /*0850*/  LDG.E R27, desc[UR6][R14.64+0x10] ;  /* 0x000010060e1b7981 */ /* 0x000f68000c1e1900 */
[----:B------:R-:W5:Y:S04]  /*0860*/  LDG.E R28, desc[UR6][R14.64+0x14] ;  /* 0x000014060e1c7981 */ /* 0x000f68000c1e1900 */
[----:B------:R-:W5:Y:S01]  /*0870*/  LDG.E R29, desc[UR6][R14.64+0x1c] ;  /* 0x00001c060e1d7981 */ /* 0x000f62000c1e1900 */
[----:B--2---:R-:W-:-:S03]  /*0880*/  IMAD R20, R21, R20, R18 ;  /* 0x0000001415147224 */ /* 0x004fc600078e0212 */
[----:B------:R-:W2:Y:S04]  /*0890*/  LDG.E R18, desc[UR6][R16.64+0xc] ;  /* 0x00000c0610127981 */ /* 0x000ea8000c1e1900 */
[----:B------:R-:W2:Y:S01]  /*08a0*/  LDG.E R21, desc[UR6][R14.64+0xc] ;  /* 0x00000c060e157981 */ /* 0x000ea2000c1e1900 */
[----:B----4-:R-:W-:-:S03]  /*08b0*/  IMAD R20, R23, R22, R20 ;  /* 0x0000001617147224 */ /* 0x010fc600078e0214 */
[----:B------:R-:W4:Y:S01]  /*08c0*/  LDG.E R22, desc[UR6][R16.64+0x14] ;  /* 0x0000140610167981 */ /* 0x000f22000c1e1900 */
[----:B---3--:R-:W-:-:S03]  /*08d0*/  IMAD R26, R25, R24, R20 ;  /* 0x00000018191a7224 */ /* 0x008fc600078e0214 */
[----:B------:R-:W5:Y:S04]  /*08e0*/  LDG.E R24, desc[UR6][R16.64+0x10] ;  /* 0x0000100610187981 */ /* 0x000f68000c1e1900 */
[----:B------:R-:W3:Y:S04]  /*08f0*/  LDG.E R20, desc[UR6][R16.64+0x18] ;  /* 0x0000180610147981 */ /* 0x000ee8000c1e1900 */
[----:B------:R-:W3:Y:S04]  /*0900*/  LDG.E R25, desc[UR6][R14.64+0x18] ;  /* 0x000018060e197981 */ /* 0x000ee8000c1e1900 */
[----:B------:R-:W3:Y:S01]  /*0910*/  LDG.E R23, desc[UR6][R16.64+0x1c] ;  /* 0x00001c0610177981 */ /* 0x000ee2000c1e1900 */
[----:B------:R-:W-:Y:S01]  /*0920*/  IADD3 R6, PT, PT, R6, 0x8, RZ ;  /* 0x0000000806067810 */ /* 0x000fe20007ffe0ff */
[----:B--2---:R-:W-:-:S04]  /*0930*/  IMAD R18, R18, R21, R26 ;  /* 0x0000001512127224 */ /* 0x004fc800078e021a */
[----:B-----5:R-:W-:-:S04]  /*0940*/  IMAD R27, R24, R27, R18 ;  /* 0x0000001b181b7224 */ /* 0x020fc800078e0212 */
[----:B----4-:R-:W-:-:S04]  /*0950*/  IMAD R22, R22, R28, R27 ;  /* 0x0000001c16167224 */ /* 0x010fc800078e021b */
[----:B---3--:R-:W-:-:S04]  /*0960*/  IMAD R20, R20, R25, R22 ;  /* 0x0000001914147224 */ /* 0x008fc800078e0216 */
[----:B------:R-:W-:-:S07]  /*0970*/  IMAD R18, R23, R29, R20 ;  /* 0x0000001d17127224 */ /* 0x000fce00078e0214 */
.L_x_7:
[----:B------:R-:W-:Y:S05]  /*0980*/  BSYNC.RECONVERGENT B2 ;  /* 0x0000000000027941 */ /* 0x000fea0003800200 */
.L_x_6:
        /* <DEDUP_REMOVED lines=21> */
[----:B------:R-:W5:Y:S01]  /*0ae0*/  LDG.E R26, desc[UR6][R14.64+0xc] ;  /* 0x00000c060e1a7981 */ /* 0x000f62000c1e1900 */
[----:B------:R-:W-:Y:S01]  /*0af0*/  IADD3 R6, PT, PT, R6, 0x4, RZ ;  /* 0x0000000406067810 */ /* 0x000fe20007ffe0ff */
[----:B--2---:R-:W-:-:S04]  /*0b00*/  IMAD R20, R21, R20, R18 ;  /* 0x0000001415147224 */ /* 0x004fc800078e0212 */
[----:B----4-:R-:W-:-:S04]  /*0b10*/  IMAD R20, R23, R22, R20 ;  /* 0x0000001617147224 */ /* 0x010fc800078e0214 */
[----:B---3--:R-:W-:-:S04]  /*0b20*/  IMAD R20, R25, R24, R20 ;  /* 0x0000001819147224 */ /* 0x008fc800078e0214 */
[----:B-----5:R-:W-:-:S07]  /*0b30*/  IMAD R18, R27, R26, R20 ;  /* 0x0000001a1b127224 */ /* 0x020fce00078e0214 */
.L_x_9:
[----:B------:R-:W-:Y:S05]  /*0b40*/  BSYNC.RECONVERGENT B2 ;  /* 0x0000000000027941 */ /* 0x000fea0003800200 */
.L_x_8:
        /* <DEDUP_REMOVED lines=9> */
[----:B-1----:R-:W-:-:S05]  /*0be0*/  IMAD.WIDE R16, R19, 0x4, R16 ;  /* 0x0000000413107825 */ /* 0x002fca00078e0210 */
[----:B------:R-:W2:Y:S01]  /*0bf0*/  LDG.E R6, desc[UR6][R16.64] ;  /* 0x0000000610067981 */ /* 0x000ea2000c1e1900 */
[----:B------:R-:W-:Y:S01]  /*0c00*/  ISETP.NE.AND P2, PT, R10, 0x1, PT ;  /* 0x000000010a00780c */ /* 0x000fe20003f45270 */
[----:B--2---:R-:W-:-:S12]  /*0c10*/  IMAD R18, R13, R6, R18 ;  /* 0x000000060d127224 */ /* 0x004fd800078e0212 */
[----:B------:R-:W-:Y:S05]  /*0c20*/  @!P2 BRA `(.L_x_5) ;  /* 0x00000000001ca947 */ /* 0x000fea0003800000 */
[----:B------:R-:W-:Y:S01]  /*0c30*/  ISETP.NE.AND P2, PT, R10, 0x2, PT ;  /* 0x000000020a00780c */ /* 0x000fe20003f45270 */
[----:B------:R-:W2:Y:S04]  /*0c40*/  LDG.E R13, desc[UR6][R14.64+0x4] ;  /* 0x000004060e0d7981 */ /* 0x000ea8000c1e1900 */
[----:B------:R-:W2:Y:S08]  /*0c50*/  LDG.E R6, desc[UR6][R16.64+0x4] ;  /* 0x0000040610067981 */ /* 0x000eb0000c1e1900 */
[----:B------:R-:W3:Y:S04]  /*0c60*/  @P2 LDG.E R19, desc[UR6][R14.64+0x8] ;  /* 0x000008060e132981 */ /* 0x000ee8000c1e1900 */
[----:B------:R-:W3:Y:S01]  /*0c70*/  @P2 LDG.E R12, desc[UR6][R16.64+0x8] ;  /* 0x00000806100c2981 */ /* 0x000ee2000c1e1900 */
[----:B--2---:R-:W-:-:S04]  /*0c80*/  IMAD R18, R13, R6, R18 ;  /* 0x000000060d127224 */ /* 0x004fc800078e0212 */
[----:B---3--:R-:W-:-:S07]  /*0c90*/  @P2 IMAD R18, R19, R12, R18 ;  /* 0x0000000c13122224 */ /* 0x008fce00078e0212 */
.L_x_5:
[----:B------:R-:W-:Y:S05]  /*0ca0*/  BSYNC.RECONVERGENT B1 ;  /* 0x0000000000017941 */ /* 0x000fea0003800200 */
.L_x_4:
[----:B------:R-:W-:Y:S05]  /*0cb0*/  @!P1 BRA `(.L_x_10) ;  /* 0xfffffff4006c9947 */ /* 0x000fea000383ffff */
[----:B------:R-:W-:Y:S05]  /*0cc0*/  BSYNC.RECONVERGENT B0 ;  /* 0x0000000000007941 */ /* 0x000fea0003800200 */
.L_x_0:
[----:B------:R-:W2:Y:S01]  /*0cd0*/  LDC.64 R4, c[0x0][0x390] ;  /* 0x0000e400ff047b82 */ /* 0x000ea20000000a00 */
[----:B------:R-:W3:Y:S02]  /*0ce0*/  LDCU UR4, c[0x0][0x3b0] ;  /* 0x00007600ff0477ac */ /* 0x000ee40008000800 */
[----:B---3--:R-:W-:-:S04]  /*0cf0*/  IMAD R3, R3, UR4, R0 ;  /* 0x0000000403037c24 */ /* 0x008fc8000f8e0200 */
[----:B--2---:R-:W-:-:S05]  /*0d00*/  IMAD.WIDE R2, R3, 0x4, R4 ;  /* 0x0000000403027825 */ /* 0x004fca00078e0204 */
[----:B0-----:R-:W-:Y:S01]  /*0d10*/  STG.E desc[UR6][R2.64], R18 ;  /* 0x0000001202007986 */ /* 0x001fe2000c101906 */
[----:B------:R-:W-:Y:S05]  /*0d20*/  EXIT ;  /* 0x000000000000794d */ /* 0x000fea0003800000 */
.L_x_11:
[----:B------:R-:W-:-:S00]  /*0d30*/  BRA `(.L_x_11) ;  /* 0xfffffffc00fc7947 */ /* 0x000fc0000383ffff */
[----:B------:R-:W-:-:S00]  /*0d40*/  NOP ;  /* 0x0000000000007918 */ /* 0x000fc00000000000 */
        /* <DEDUP_REMOVED lines=11> */
.L_x_12:


//--------------------- .nv.shared.reserved.0     --------------------------
	.section	.nv.shared.reserved.0,"aw",@nobits
	.weak		__nv_reservedSMEM_offset_0_alias
	.size		__nv_reservedSMEM_offset_0_alias, 0, 64
	.other		__nv_reservedSMEM_offset_0_alias,@"STO_CUDA_RESERVED_SHARED STV_DEFAULT"
__nv_reservedSMEM_offset_0_alias:
	.zero		0
	.zero		64


//--------------------- .nv.constant0._Z8convolvePKiS0_Piiiiiiii --------------------------
	.section	.nv.constant0._Z8convolvePKiS0_Piiiiiiii,"a",@progbits
	.sectionflags	@""
	.align	4
.nv.constant0._Z8convolvePKiS0_Piiiiiiii:
	.zero		948


//--------------------- SYMBOLS --------------------------

	.type		.nv.reservedSmem.offset0,@object
	.size		.nv.reservedSmem.offset0,0x4
